//
// Generated by NVIDIA NVVM Compiler
//
// Compiler Build ID: CL-36424714
// Cuda compilation tools, release 13.0, V13.0.88
// Based on NVVM 20.0.0
//

.version 9.0
.target sm_100
.address_size 64

	// .globl	_Z11naiveKernelPKfS0_Pfiii

.visible .entry _Z11naiveKernelPKfS0_Pfiii(
	.param .u64 .ptr .align 1 _Z11naiveKernelPKfS0_Pfiii_param_0,
	.param .u64 .ptr .align 1 _Z11naiveKernelPKfS0_Pfiii_param_1,
	.param .u64 .ptr .align 1 _Z11naiveKernelPKfS0_Pfiii_param_2,
	.param .u32 _Z11naiveKernelPKfS0_Pfiii_param_3,
	.param .u32 _Z11naiveKernelPKfS0_Pfiii_param_4,
	.param .u32 _Z11naiveKernelPKfS0_Pfiii_param_5
)
{
	.reg .pred 	%p<13>;
	.reg .b32 	%r<46>;
	.reg .b32 	%f<68>;
	.reg .b64 	%rd<40>;

	ld.param.u64 	%rd5, [_Z11naiveKernelPKfS0_Pfiii_param_0];
	ld.param.u64 	%rd6, [_Z11naiveKernelPKfS0_Pfiii_param_1];
	ld.param.u64 	%rd4, [_Z11naiveKernelPKfS0_Pfiii_param_2];
	ld.param.u32 	%r22, [_Z11naiveKernelPKfS0_Pfiii_param_3];
	ld.param.u32 	%r23, [_Z11naiveKernelPKfS0_Pfiii_param_4];
	ld.param.u32 	%r21, [_Z11naiveKernelPKfS0_Pfiii_param_5];
	cvta.to.global.u64 	%rd1, %rd6;
	cvta.to.global.u64 	%rd2, %rd5;
	mov.u32 	%r24, %ntid.x;
	mov.u32 	%r25, %ctaid.x;
	mov.u32 	%r26, %tid.x;
	mad.lo.s32 	%r1, %r24, %r25, %r26;
	mov.u32 	%r27, %ntid.y;
	mov.u32 	%r28, %ctaid.y;
	mov.u32 	%r29, %tid.y;
	mad.lo.s32 	%r30, %r27, %r28, %r29;
	setp.ge.s32 	%p1, %r1, %r22;
	setp.ge.s32 	%p2, %r30, %r23;
	or.pred  	%p3, %p1, %p2;
	@%p3 bra 	$L__BB0_14;
	setp.lt.s32 	%p4, %r21, 1;
	mov.f32 	%f67, 0f00000000;
	@%p4 bra 	$L__BB0_13;
	mul.lo.s32 	%r3, %r21, %r1;
	and.b32  	%r4, %r21, 7;
	setp.lt.u32 	%p5, %r21, 8;
	mov.f32 	%f67, 0f00000000;
	mov.b32 	%r44, 0;
	@%p5 bra 	$L__BB0_5;
	and.b32  	%r44, %r21, 2147483640;
	neg.s32 	%r42, %r44;
	shl.b32 	%r7, %r23, 3;
	add.s64 	%rd3, %rd2, 16;
	mov.f32 	%f67, 0f00000000;
	mul.wide.s32 	%rd11, %r23, 4;
	mov.u32 	%r40, %r3;
	mov.u32 	%r41, %r30;
$L__BB0_4:
	.pragma "nounroll";
	mul.wide.s32 	%rd7, %r40, 4;
	add.s64 	%rd8, %rd3, %rd7;
	ld.global.f32 	%f17, [%rd8+-16];
	mul.wide.s32 	%rd9, %r41, 4;
	add.s64 	%rd10, %rd1, %rd9;
	ld.global.f32 	%f18, [%rd10];
	fma.rn.f32 	%f19, %f17, %f18, %f67;
	ld.global.f32 	%f20, [%rd8+-12];
	add.s64 	%rd12, %rd10, %rd11;
	ld.global.f32 	%f21, [%rd12];
	fma.rn.f32 	%f22, %f20, %f21, %f19;
	ld.global.f32 	%f23, [%rd8+-8];
	add.s64 	%rd13, %rd12, %rd11;
	ld.global.f32 	%f24, [%rd13];
	fma.rn.f32 	%f25, %f23, %f24, %f22;
	ld.global.f32 	%f26, [%rd8+-4];
	add.s64 	%rd14, %rd13, %rd11;
	ld.global.f32 	%f27, [%rd14];
	fma.rn.f32 	%f28, %f26, %f27, %f25;
	ld.global.f32 	%f29, [%rd8];
	add.s64 	%rd15, %rd14, %rd11;
	ld.global.f32 	%f30, [%rd15];
	fma.rn.f32 	%f31, %f29, %f30, %f28;
	ld.global.f32 	%f32, [%rd8+4];
	add.s64 	%rd16, %rd15, %rd11;
	ld.global.f32 	%f33, [%rd16];
	fma.rn.f32 	%f34, %f32, %f33, %f31;
	ld.global.f32 	%f35, [%rd8+8];
	add.s64 	%rd17, %rd16, %rd11;
	ld.global.f32 	%f36, [%rd17];
	fma.rn.f32 	%f37, %f35, %f36, %f34;
	ld.global.f32 	%f38, [%rd8+12];
	add.s64 	%rd18, %rd17, %rd11;
	ld.global.f32 	%f39, [%rd18];
	fma.rn.f32 	%f67, %f38, %f39, %f37;
	add.s32 	%r42, %r42, 8;
	add.s32 	%r41, %r41, %r7;
	add.s32 	%r40, %r40, 8;
	setp.ne.s32 	%p6, %r42, 0;
	@%p6 bra 	$L__BB0_4;
$L__BB0_5:
	setp.eq.s32 	%p7, %r4, 0;
	@%p7 bra 	$L__BB0_13;
	and.b32  	%r15, %r21, 3;
	setp.lt.u32 	%p8, %r4, 4;
	@%p8 bra 	$L__BB0_8;
	add.s32 	%r32, %r44, %r3;
	mul.wide.s32 	%rd19, %r32, 4;
	add.s64 	%rd20, %rd2, %rd19;
	ld.global.f32 	%f41, [%rd20];
	mad.lo.s32 	%r33, %r44, %r23, %r30;
	mul.wide.s32 	%rd21, %r33, 4;
	add.s64 	%rd22, %rd1, %rd21;
	ld.global.f32 	%f42, [%rd22];
	fma.rn.f32 	%f43, %f41, %f42, %f67;
	ld.global.f32 	%f44, [%rd20+4];
	mul.wide.s32 	%rd23, %r23, 4;
	add.s64 	%rd24, %rd22, %rd23;
	ld.global.f32 	%f45, [%rd24];
	fma.rn.f32 	%f46, %f44, %f45, %f43;
	ld.global.f32 	%f47, [%rd20+8];
	add.s64 	%rd25, %rd24, %rd23;
	ld.global.f32 	%f48, [%rd25];
	fma.rn.f32 	%f49, %f47, %f48, %f46;
	ld.global.f32 	%f50, [%rd20+12];
	add.s64 	%rd26, %rd25, %rd23;
	ld.global.f32 	%f51, [%rd26];
	fma.rn.f32 	%f67, %f50, %f51, %f49;
	add.s32 	%r44, %r44, 4;
$L__BB0_8:
	setp.eq.s32 	%p9, %r15, 0;
	@%p9 bra 	$L__BB0_13;
	setp.eq.s32 	%p10, %r15, 1;
	@%p10 bra 	$L__BB0_11;
	add.s32 	%r34, %r44, %r3;
	mul.wide.s32 	%rd27, %r34, 4;
	add.s64 	%rd28, %rd2, %rd27;
	ld.global.f32 	%f53, [%rd28];
	mad.lo.s32 	%r35, %r44, %r23, %r30;
	mul.wide.s32 	%rd29, %r35, 4;
	add.s64 	%rd30, %rd1, %rd29;
	ld.global.f32 	%f54, [%rd30];
	fma.rn.f32 	%f55, %f53, %f54, %f67;
	ld.global.f32 	%f56, [%rd28+4];
	mul.wide.s32 	%rd31, %r23, 4;
	add.s64 	%rd32, %rd30, %rd31;
	ld.global.f32 	%f57, [%rd32];
	fma.rn.f32 	%f67, %f56, %f57, %f55;
	add.s32 	%r44, %r44, 2;
$L__BB0_11:
	and.b32  	%r36, %r21, 1;
	setp.eq.b32 	%p11, %r36, 1;
	not.pred 	%p12, %p11;
	@%p12 bra 	$L__BB0_13;
	add.s32 	%r37, %r44, %r3;
	mul.wide.s32 	%rd33, %r37, 4;
	add.s64 	%rd34, %rd2, %rd33;
	ld.global.f32 	%f58, [%rd34];
	mad.lo.s32 	%r38, %r44, %r23, %r30;
	mul.wide.s32 	%rd35, %r38, 4;
	add.s64 	%rd36, %rd1, %rd35;
	ld.global.f32 	%f59, [%rd36];
	fma.rn.f32 	%f67, %f58, %f59, %f67;
$L__BB0_13:
	mad.lo.s32 	%r39, %r23, %r1, %r30;
	cvta.to.global.u64 	%rd37, %rd4;
	mul.wide.s32 	%rd38, %r39, 4;
	add.s64 	%rd39, %rd37, %rd38;
	st.global.f32 	[%rd39], %f67;
$L__BB0_14:
	ret;

}


// ===== COMPILED SASS (sm_100) =====

	.target	sm_100

	.elftype	@"ET_EXEC"


//--------------------- .note.nv.tkinfo           --------------------------
	.section	.note.nv.tkinfo,"",@"SHT_NOTE"
	.sectionflags	@"SHF_NOTE_NV_TKINFO"
	.tkinfo
        /*0018*/ 	.word	0x00000002
        /*0030*/ 	.string	""
        /*0030*/ 	.string	"ptxas"
        /*0030*/ 	.string	"Cuda compilation tools, release 13.0, V13.0.88"
        /*0030*/ 	.string	"Build cuda_13.0.r13.0/compiler.36424714_0"
        /*0030*/ 	.string	"-arch sm_100 -m 64 "



//--------------------- .note.nv.cuinfo           --------------------------
	.section	.note.nv.cuinfo,"",@"SHT_NOTE"
	.sectionflags	@"SHF_NOTE_NV_CUINFO"
        /*0018*/ 	.short	0x0002
        /*001a*/ 	.short	0x0064
        /*001c*/ 	.short	0x0082
	.zero		2


//--------------------- .nv.info                  --------------------------
	.section	.nv.info,"",@"SHT_CUDA_INFO"
	.align	4


	//----- nvinfo : EIATTR_REGCOUNT
	.align		4
        /*0000*/ 	.byte	0x04, 0x2f
        /*0002*/ 	.short	(.L_1 - .L_0)
	.align		4
.L_0:
        /*0004*/ 	.word	index@(_Z11naiveKernelPKfS0_Pfiii)
        /*0008*/ 	.word	0x00000020


	//----- nvinfo : EIATTR_FRAME_SIZE
	.align		4
.L_1:
        /*000c*/ 	.byte	0x04, 0x11
        /*000e*/ 	.short	(.L_3 - .L_2)
	.align		4
.L_2:
        /*0010*/ 	.word	index@(_Z11naiveKernelPKfS0_Pfiii)
        /*0014*/ 	.word	0x00000000


	//----- nvinfo : EIATTR_MIN_STACK_SIZE
	.align		4
.L_3:
        /*0018*/ 	.byte	0x04, 0x12
        /*001a*/ 	.short	(.L_5 - .L_4)
	.align		4
.L_4:
        /*001c*/ 	.word	index@(_Z11naiveKernelPKfS0_Pfiii)
        /*0020*/ 	.word	0x00000000
.L_5:


//--------------------- .nv.compat                --------------------------
	.section	.nv.compat,"",@"SHT_CUDA_COMPAT_INFO"
	.align	4
        /*0000*/ 	.byte	0x02, 0x09, 0x00, 0x00, 0x02, 0x02, 0x01, 0x00, 0x02, 0x05, 0x05, 0x00, 0x03, 0x07, 0x01, 0x01
        /*0010*/ 	.byte	0x02, 0x03, 0x00, 0x00, 0x02, 0x06, 0x01, 0x00, 0x04, 0x0b, 0x08, 0x00, 0x09, 0x00, 0x00, 0x00
        /*0020*/ 	.byte	0x00, 0x00, 0x00, 0x00


//--------------------- .nv.info._Z11naiveKernelPKfS0_Pfiii --------------------------
	.section	.nv.info._Z11naiveKernelPKfS0_Pfiii,"",@"SHT_CUDA_INFO"
	.sectionflags	@""
	.align	4


	//----- nvinfo : EIATTR_CUDA_API_VERSION
	.align		4
        /*0000*/ 	.byte	0x04, 0x37
        /*0002*/ 	.short	(.L_7 - .L_6)
.L_6:
        /*0004*/ 	.word	0x00000082


	//----- nvinfo : EIATTR_KPARAM_INFO
	.align		4
.L_7:
        /*0008*/ 	.byte	0x04, 0x17
        /*000a*/ 	.short	(.L_9 - .L_8)
.L_8:
        /*000c*/ 	.word	0x00000000
        /*0010*/ 	.short	0x0005
        /*0012*/ 	.short	0x0020
        /*0014*/ 	.byte	0x00, 0xf0, 0x11, 0x00


	//----- nvinfo : EIATTR_KPARAM_INFO
	.align		4
.L_9:
        /*0018*/ 	.byte	0x04, 0x17
        /*001a*/ 	.short	(.L_11 - .L_10)
.L_10:
        /*001c*/ 	.word	0x00000000
        /*0020*/ 	.short	0x0004
        /*0022*/ 	.short	0x001c
        /*0024*/ 	.byte	0x00, 0xf0, 0x11, 0x00


	//----- nvinfo : EIATTR_KPARAM_INFO
	.align		4
.L_11:
        /*0028*/ 	.byte	0x04, 0x17
        /*002a*/ 	.short	(.L_13 - .L_12)
.L_12:
        /*002c*/ 	.word	0x00000000
        /*0030*/ 	.short	0x0003
        /*0032*/ 	.short	0x0018
        /*0034*/ 	.byte	0x00, 0xf0, 0x11, 0x00


	//----- nvinfo : EIATTR_KPARAM_INFO
	.align		4
.L_13:
        /*0038*/ 	.byte	0x04, 0x17
        /*003a*/ 	.short	(.L_15 - .L_14)
.L_14:
        /*003c*/ 	.word	0x00000000
        /*0040*/ 	.short	0x0002
        /*0042*/ 	.short	0x0010
        /*0044*/ 	.byte	0x00, 0xf5, 0x21, 0x00


	//----- nvinfo : EIATTR_KPARAM_INFO
	.align		4
.L_15:
        /*0048*/ 	.byte	0x04, 0x17
        /*004a*/ 	.short	(.L_17 - .L_16)
.L_16:
        /*004c*/ 	.word	0x00000000
        /*0050*/ 	.short	0x0001
        /*0052*/ 	.short	0x0008
        /*0054*/ 	.byte	0x00, 0xf5, 0x21, 0x00


	//----- nvinfo : EIATTR_KPARAM_INFO
	.align		4
.L_17:
        /*0058*/ 	.byte	0x04, 0x17
        /*005a*/ 	.short	(.L_19 - .L_18)
.L_18:
        /*005c*/ 	.word	0x00000000
        /*0060*/ 	.short	0x0000
        /*0062*/ 	.short	0x0000
        /*0064*/ 	.byte	0x00, 0xf5, 0x21, 0x00


	//----- nvinfo : EIATTR_SPARSE_MMA_MASK
	.align		4
.L_19:
        /*0068*/ 	.byte	0x03, 0x50
        /*006a*/ 	.short	0x0000


	//----- nvinfo : EIATTR_MAXREG_COUNT
	.align		4
        /*006c*/ 	.byte	0x03, 0x1b
        /*006e*/ 	.short	0x00ff


	//----- nvinfo : EIATTR_MERCURY_ISA_VERSION
	.align		4
        /*0070*/ 	.byte	0x03, 0x5f
        /*0072*/ 	.short	0x0101


	//----- nvinfo : EIATTR_VRC_CTA_INIT_COUNT
	.align		4
        /*0074*/ 	.byte	0x02, 0x4a
	.zero		1
	.zero		1


	//----- nvinfo : EIATTR_EXIT_INSTR_OFFSETS
	.align		4
        /*0078*/ 	.byte	0x04, 0x1c
        /*007a*/ 	.short	(.L_21 - .L_20)


	//   ....[0]....
.L_20:
        /*007c*/ 	.word	0x000000c0


	//   ....[1]....
        /*0080*/ 	.word	0x00000840


	//----- nvinfo : EIATTR_CBANK_PARAM_SIZE
	.align		4
.L_21:
        /*0084*/ 	.byte	0x03, 0x19
        /*0086*/ 	.short	0x0024


	//----- nvinfo : EIATTR_PARAM_CBANK
	.align		4
        /*0088*/ 	.byte	0x04, 0x0a
        /*008a*/ 	.short	(.L_23 - .L_22)
	.align		4
.L_22:
        /*008c*/ 	.word	index@(.nv.constant0._Z11naiveKernelPKfS0_Pfiii)
        /*0090*/ 	.short	0x0380
        /*0092*/ 	.short	0x0024


	//----- nvinfo : EIATTR_SW_WAR
	.align		4
.L_23:
        /*0094*/ 	.byte	0x04, 0x36
        /*0096*/ 	.short	(.L_25 - .L_24)
.L_24:
        /*0098*/ 	.word	0x00000008
.L_25:


//--------------------- .nv.callgraph             --------------------------
	.section	.nv.callgraph,"",@"SHT_CUDA_CALLGRAPH"
	.align	4
	.sectionentsize	8
	.align		4
        /*0000*/ 	.word	0x00000000
	.align		4
        /*0004*/ 	.word	0xffffffff
	.align		4
        /*0008*/ 	.word	0x00000000
	.align		4
        /*000c*/ 	.word	0xfffffffe
	.align		4
        /*0010*/ 	.word	0x00000000
	.align		4
        /*0014*/ 	.word	0xfffffffd
	.align		4
        /*0018*/ 	.word	0x00000000
	.align		4
        /*001c*/ 	.word	0xfffffffc


//--------------------- .text._Z11naiveKernelPKfS0_Pfiii --------------------------
	.section	.text._Z11naiveKernelPKfS0_Pfiii,"ax",@progbits
	.align	128
        .global         _Z11naiveKernelPKfS0_Pfiii
        .type           _Z11naiveKernelPKfS0_Pfiii,@function
        .size           _Z11naiveKernelPKfS0_Pfiii,(.L_x_5 - _Z11naiveKernelPKfS0_Pfiii)
        .other          _Z11naiveKernelPKfS0_Pfiii,@"STO_CUDA_ENTRY STV_DEFAULT"
_Z11naiveKernelPKfS0_Pfiii:
.text._Z11naiveKernelPKfS0_Pfiii:
[----:B------:R-:W-:Y:S01]  /*0000*/  LDC R1, c[0x0][0x37c] ;  /* 0x0000df00ff017b82 */ /* 0x000fe20000000800 */
[----:B------:R-:W0:Y:S01]  /*0010*/  S2R R16, SR_CTAID.Y ;  /* 0x0000000000107919 */ /* 0x000e220000002600 */
[----:B------:R-:W1:Y:S06]  /*0020*/  LDCU UR4, c[0x0][0x360] ;  /* 0x00006c00ff0477ac */ /* 0x000e6c0008000800 */
[----:B------:R-:W2:Y:S01]  /*0030*/  LDC.64 R2, c[0x0][0x398] ;  /* 0x0000e600ff027b82 */ /* 0x000ea20000000a00 */
[----:B------:R-:W0:Y:S01]  /*0040*/  S2R R7, SR_TID.Y ;  /* 0x0000000000077919 */ /* 0x000e220000002200 */
[----:B------:R-:W0:Y:S01]  /*0050*/  LDCU UR5, c[0x0][0x364] ;  /* 0x00006c80ff0577ac */ /* 0x000e220008000800 */
[----:B------:R-:W1:Y:S01]  /*0060*/  S2R R0, SR_CTAID.X ;  /* 0x0000000000007919 */ /* 0x000e620000002500 */
[----:B------:R-:W1:Y:S01]  /*0070*/  S2R R5, SR_TID.X ;  /* 0x0000000000057919 */ /* 0x000e620000002100 */
[----:B0-----:R-:W-:-:S05]  /*0080*/  IMAD R16, R16, UR5, R7 ;  /* 0x0000000510107c24 */ /* 0x001fca000f8e0207 */
[----:B--2---:R-:W-:Y:S01]  /*0090*/  ISETP.GE.AND P0, PT, R16, R3, PT ;  /* 0x000000031000720c */ /* 0x004fe20003f06270 */
[----:B-1----:R-:W-:-:S05]  /*00a0*/  IMAD R0, R0, UR4, R5 ;  /* 0x0000000400007c24 */ /* 0x002fca000f8e0205 */
[----:B------:R-:W-:-:S13]  /*00b0*/  ISETP.GE.OR P0, PT, R0, R2, P0 ;  /* 0x000000020000720c */ /* 0x000fda0000706670 */
[----:B------:R-:W-:Y:S05]  /*00c0*/  @P0 EXIT ;  /* 0x000000000000094d */ /* 0x000fea0003800000 */
[----:B------:R-:W0:Y:S01]  /*00d0*/  LDC R17, c[0x0][0x3a0] ;  /* 0x0000e800ff117b82 */ /* 0x000e220000000800 */
[----:B------:R-:W1:Y:S01]  /*00e0*/  LDCU.64 UR6, c[0x0][0x358] ;  /* 0x00006b00ff0677ac */ /* 0x000e620008000a00 */
[----:B------:R-:W-:Y:S01]  /*00f0*/  HFMA2 R26, -RZ, RZ, 0, 0 ;  /* 0x00000000ff1a7431 */ /* 0x000fe200000001ff */
[----:B0-----:R-:W-:-:S13]  /*0100*/  ISETP.GE.AND P0, PT, R17, 0x1, PT ;  /* 0x000000011100780c */ /* 0x001fda0003f06270 */
[----:B-1----:R-:W-:Y:S05]  /*0110*/  @!P0 BRA `(.L_x_0) ;  /* 0x0000000400b88947 */ /* 0x002fea0003800000 */
[C---:B------:R-:W-:Y:S01]  /*0120*/  ISETP.GE.U32.AND P1, PT, R17.reuse, 0x8, PT ;  /* 0x000000081100780c */ /* 0x040fe20003f26070 */
[----:B------:R-:W-:Y:S01]  /*0130*/  IMAD R18, R0, R17, RZ ;  /* 0x0000001100127224 */ /* 0x000fe200078e02ff */
[----:B------:R-:W-:Y:S02]  /*0140*/  LOP3.LUT R25, R17, 0x7, RZ, 0xc0, !PT ;  /* 0x0000000711197812 */ /* 0x000fe400078ec0ff */
[----:B------:R-:W-:Y:S02]  /*0150*/  MOV R26, RZ ;  /* 0x000000ff001a7202 */ /* 0x000fe40000000f00 */
[----:B------:R-:W-:Y:S02]  /*0160*/  ISETP.NE.AND P0, PT, R25, RZ, PT ;  /* 0x000000ff1900720c */ /* 0x000fe40003f05270 */
[----:B------:R-:W-:-:S05]  /*0170*/  MOV R19, RZ ;  /* 0x000000ff00137202 */ /* 0x000fca0000000f00 */
[----:B------:R-:W-:Y:S06]  /*0180*/  @!P1 BRA `(.L_x_1) ;  /* 0x0000000000c49947 */ /* 0x000fec0003800000 */
[----:B------:R-:W0:Y:S01]  /*0190*/  LDCU.64 UR4, c[0x0][0x380] ;  /* 0x00007000ff0477ac */ /* 0x000e220008000a00 */
[----:B------:R-:W-:Y:S02]  /*01a0*/  LOP3.LUT R19, R17, 0x7ffffff8, RZ, 0xc0, !PT ;  /* 0x7ffffff811137812 */ /* 0x000fe400078ec0ff */
[----:B------:R-:W-:Y:S02]  /*01b0*/  MOV R26, RZ ;  /* 0x000000ff001a7202 */ /* 0x000fe40000000f00 */
[----:B------:R-:W-:Y:S02]  /*01c0*/  MOV R2, R18 ;  /* 0x0000001200027202 */ /* 0x000fe40000000f00 */
[----:B------:R-:W-:Y:S02]  /*01d0*/  MOV R22, R16 ;  /* 0x0000001000167202 */ /* 0x000fe40000000f00 */
[----:B------:R-:W-:Y:S01]  /*01e0*/  IADD3 R20, PT, PT, -R19, RZ, RZ ;  /* 0x000000ff13147210 */ /* 0x000fe20007ffe1ff */
[----:B0-----:R-:W-:-:S04]  /*01f0*/  UIADD3 UR4, UP0, UPT, UR4, 0x10, URZ ;  /* 0x0000001004047890 */ /* 0x001fc8000ff1e0ff */
[----:B------:R-:W-:-:S12]  /*0200*/  UIADD3.X UR5, UPT, UPT, URZ, UR5, URZ, UP0, !UPT ;  /* 0x00000005ff057290 */ /* 0x000fd800087fe4ff */
.L_x_2:
[----:B------:R-:W0:Y:S01]  /*0210*/  LDC.64 R14, c[0x0][0x388] ;  /* 0x0000e200ff0e7b82 */ /* 0x000e220000000a00 */
[----:B------:R-:W-:Y:S02]  /*0220*/  MOV R4, UR4 ;  /* 0x0000000400047c02 */ /* 0x000fe40008000f00 */
[----:B------:R-:W-:-:S03]  /*0230*/  MOV R5, UR5 ;  /* 0x0000000500057c02 */ /* 0x000fc60008000f00 */
[----:B------:R-:W-:-:S05]  /*0240*/  IMAD.WIDE R4, R2, 0x4, R4 ;  /* 0x0000000402047825 */ /* 0x000fca00078e0204 */
[----:B------:R-:W2:Y:S04]  /*0250*/  LDG.E R21, desc[UR6][R4.64+-0x10] ;  /* 0xfffff00604157981 */ /* 0x000ea8000c1e1900 */
[----:B------:R-:W3:Y:S04]  /*0260*/  LDG.E R23, desc[UR6][R4.64+-0xc] ;  /* 0xfffff40604177981 */ /* 0x000ee8000c1e1900 */
[----:B------:R-:W4:Y:S01]  /*0270*/  LDG.E R29, desc[UR6][R4.64+-0x8] ;  /* 0xfffff806041d7981 */ /* 0x000f22000c1e1900 */
[----:B0-----:R-:W-:-:S05]  /*0280*/  IMAD.WIDE R14, R22, 0x4, R14 ;  /* 0x00000004160e7825 */ /* 0x001fca00078e020e */
[----:B------:R0:W2:Y:S01]  /*0290*/  LDG.E R24, desc[UR6][R14.64] ;  /* 0x000000060e187981 */ /* 0x0000a2000c1e1900 */
[----:B------:R-:W-:-:S04]  /*02a0*/  IMAD.WIDE R12, R3, 0x4, R14 ;  /* 0x00000004030c7825 */ /* 0x000fc800078e020e */
[C---:B------:R-:W-:Y:S02]  /*02b0*/  IMAD.WIDE R6, R3.reuse, 0x4, R12 ;  /* 0x0000000403067825 */ /* 0x040fe400078e020c */
[----:B------:R-:W3:Y:S02]  /*02c0*/  LDG.E R12, desc[UR6][R12.64] ;  /* 0x000000060c0c7981 */ /* 0x000ee4000c1e1900 */
[C---:B------:R-:W-:Y:S02]  /*02d0*/  IMAD.WIDE R8, R3.reuse, 0x4, R6 ;  /* 0x0000000403087825 */ /* 0x040fe400078e0206 */
[----:B------:R1:W4:Y:S02]  /*02e0*/  LDG.E R28, desc[UR6][R6.64] ;  /* 0x00000006061c7981 */ /* 0x000324000c1e1900 */
[C---:B------:R-:W-:Y:S02]  /*02f0*/  IMAD.WIDE R10, R3.reuse, 0x4, R8 ;  /* 0x00000004030a7825 */ /* 0x040fe400078e0208 */
[----:B------:R-:W5:Y:S02]  /*0300*/  LDG.E R8, desc[UR6][R8.64] ;  /* 0x0000000608087981 */ /* 0x000f64000c1e1900 */
[----:B0-----:R-:W-:-:S05]  /*0310*/  IMAD.WIDE R14, R3, 0x4, R10 ;  /* 0x00000004030e7825 */ /* 0x001fca00078e020a */
[----:B------:R-:W5:Y:S04]  /*0320*/  LDG.E R13, desc[UR6][R14.64] ;  /* 0x000000060e0d7981 */ /* 0x000f68000c1e1900 */
[----:B------:R-:W5:Y:S04]  /*0330*/  LDG.E R9, desc[UR6][R10.64] ;  /* 0x000000060a097981 */ /* 0x000f68000c1e1900 */
[----:B------:R-:W5:Y:S04]  /*0340*/  LDG.E R11, desc[UR6][R4.64+-0x4] ;  /* 0xfffffc06040b7981 */ /* 0x000f68000c1e1900 */
[----:B------:R-:W5:Y:S01]  /*0350*/  LDG.E R10, desc[UR6][R4.64+0x8] ;  /* 0x00000806040a7981 */ /* 0x000f62000c1e1900 */
[----:B--2---:R-:W-:Y:S01]  /*0360*/  FFMA R24, R21, R24, R26 ;  /* 0x0000001815187223 */ /* 0x004fe2000000001a */
[----:B------:R-:W-:-:S02]  /*0370*/  IMAD.WIDE R26, R3, 0x4, R14 ;  /* 0x00000004031a7825 */ /* 0x000fc400078e020e */
[----:B------:R-:W2:Y:S04]  /*0380*/  LDG.E R21, desc[UR6][R4.64] ;  /* 0x0000000604157981 */ /* 0x000ea8000c1e1900 */
[----:B------:R-:W2:Y:S01]  /*0390*/  LDG.E R14, desc[UR6][R4.64+0x4] ;  /* 0x00000406040e7981 */ /* 0x000ea2000c1e1900 */
[----:B-1----:R-:W-:-:S03]  /*03a0*/  IMAD.WIDE R6, R3, 0x4, R26 ;  /* 0x0000000403067825 */ /* 0x002fc600078e021a */
[----:B------:R-:W2:Y:S04]  /*03b0*/  LDG.E R15, desc[UR6][R4.64+0xc] ;  /* 0x00000c06040f7981 */ /* 0x000ea8000c1e1900 */
[----:B------:R-:W2:Y:S04]  /*03c0*/  LDG.E R6, desc[UR6][R6.64] ;  /* 0x0000000606067981 */ /* 0x000ea8000c1e1900 */
[----:B------:R-:W2:Y:S01]  /*03d0*/  LDG.E R5, desc[UR6][R26.64] ;  /* 0x000000061a057981 */ /* 0x000ea2000c1e1900 */
[----:B---3--:R-:W-:Y:S01]  /*03e0*/  FFMA R12, R23, R12, R24 ;  /* 0x0000000c170c7223 */ /* 0x008fe20000000018 */
[----:B------:R-:W-:-:S03]  /*03f0*/  IADD3 R20, PT, PT, R20, 0x8, RZ ;  /* 0x0000000814147810 */ /* 0x000fc60007ffe0ff */
[----:B----4-:R-:W-:Y:S01]  /*0400*/  FFMA R12, R29, R28, R12 ;  /* 0x0000001c1d0c7223 */ /* 0x010fe2000000000c */
[----:B------:R-:W-:Y:S02]  /*0410*/  ISETP.NE.AND P1, PT, R20, RZ, PT ;  /* 0x000000ff1400720c */ /* 0x000fe40003f25270 */
[----:B------:R-:W-:Y:S01]  /*0420*/  LEA R22, R3, R22, 0x3 ;  /* 0x0000001603167211 */ /* 0x000fe200078e18ff */
[----:B-----5:R-:W-:Y:S01]  /*0430*/  FFMA R8, R11, R8, R12 ;  /* 0x000000080b087223 */ /* 0x020fe2000000000c */
[----:B------:R-:W-:-:S03]  /*0440*/  IADD3 R2, PT, PT, R2, 0x8, RZ ;  /* 0x0000000802027810 */ /* 0x000fc60007ffe0ff */
[----:B--2---:R-:W-:-:S04]  /*0450*/  FFMA R9, R21, R9, R8 ;  /* 0x0000000915097223 */ /* 0x004fc80000000008 */
[----:B------:R-:W-:-:S04]  /*0460*/  FFMA R9, R14, R13, R9 ;  /* 0x0000000d0e097223 */ /* 0x000fc80000000009 */
[----:B------:R-:W-:-:S04]  /*0470*/  FFMA R10, R10, R5, R9 ;  /* 0x000000050a0a7223 */ /* 0x000fc80000000009 */
[----:B------:R-:W-:Y:S01]  /*0480*/  FFMA R26, R15, R6, R10 ;  /* 0x000000060f1a7223 */ /* 0x000fe2000000000a */
[----:B------:R-:W-:Y:S06]  /*0490*/  @P1 BRA `(.L_x_2) ;  /* 0xfffffffc005c1947 */ /* 0x000fec000383ffff */
.L_x_1:
[----:B------:R-:W-:Y:S05]  /*04a0*/  @!P0 BRA `(.L_x_0) ;  /* 0x0000000000d48947 */ /* 0x000fea0003800000 */
[----:B------:R-:W-:Y:S02]  /*04b0*/  ISETP.GE.U32.AND P0, PT, R25, 0x4, PT ;  /* 0x000000041900780c */ /* 0x000fe40003f06070 */
[----:B------:R-:W-:-:S04]  /*04c0*/  LOP3.LUT R2, R17, 0x3, RZ, 0xc0, !PT ;  /* 0x0000000311027812 */ /* 0x000fc800078ec0ff */
[----:B------:R-:W-:-:S07]  /*04d0*/  ISETP.NE.AND P1, PT, R2, RZ, PT ;  /* 0x000000ff0200720c */ /* 0x000fce0003f25270 */
[----:B------:R-:W-:Y:S06]  /*04e0*/  @!P0 BRA `(.L_x_3) ;  /* 0x0000000000588947 */ /* 0x000fec0003800000 */
[----:B------:R-:W0:Y:S01]  /*04f0*/  LDC.64 R10, c[0x0][0x388] ;  /* 0x0000e200ff0a7b82 */ /* 0x000e220000000a00 */
[----:B------:R-:W-:Y:S01]  /*0500*/  IMAD R9, R19, R3, R16 ;  /* 0x0000000313097224 */ /* 0x000fe200078e0210 */
[----:B------:R-:W-:-:S06]  /*0510*/  IADD3 R7, PT, PT, R18, R19, RZ ;  /* 0x0000001312077210 */ /* 0x000fcc0007ffe0ff */
[----:B------:R-:W1:Y:S01]  /*0520*/  LDC.64 R4, c[0x0][0x380] ;  /* 0x0000e000ff047b82 */ /* 0x000e620000000a00 */
[----:B0-----:R-:W-:-:S04]  /*0530*/  IMAD.WIDE R10, R9, 0x4, R10 ;  /* 0x00000004090a7825 */ /* 0x001fc800078e020a */
[----:B------:R-:W-:Y:S02]  /*0540*/  IMAD.WIDE R12, R3, 0x4, R10 ;  /* 0x00000004030c7825 */ /* 0x000fe400078e020a */
[----:B------:R-:W2:Y:S02]  /*0550*/  LDG.E R10, desc[UR6][R10.64] ;  /* 0x000000060a0a7981 */ /* 0x000ea4000c1e1900 */
[----:B-1----:R-:W-:-:S04]  /*0560*/  IMAD.WIDE R4, R7, 0x4, R4 ;  /* 0x0000000407047825 */ /* 0x002fc800078e0204 */
[C---:B------:R-:W-:Y:S01]  /*0570*/  IMAD.WIDE R6, R3.reuse, 0x4, R12 ;  /* 0x0000000403067825 */ /* 0x040fe200078e020c */
[----:B------:R-:W2:Y:S04]  /*0580*/  LDG.E R15, desc[UR6][R4.64] ;  /* 0x00000006040f7981 */ /* 0x000ea8000c1e1900 */
[----:B------:R-:W3:Y:S01]  /*0590*/  LDG.E R12, desc[UR6][R12.64] ;  /* 0x000000060c0c7981 */ /* 0x000ee2000c1e1900 */
[----:B------:R-:W-:-:S03]  /*05a0*/  IMAD.WIDE R8, R3, 0x4, R6 ;  /* 0x0000000403087825 */ /* 0x000fc600078e0206 */
[----:B------:R-:W3:Y:S04]  /*05b0*/  LDG.E R14, desc[UR6][R4.64+0x4] ;  /* 0x00000406040e7981 */ /* 0x000ee8000c1e1900 */
[----:B------:R-:W4:Y:S04]  /*05c0*/  LDG.E R20, desc[UR6][R6.64] ;  /* 0x0000000606147981 */ /* 0x000f28000c1e1900 */
[----:B------:R-:W4:Y:S04]  /*05d0*/  LDG.E R21, desc[UR6][R4.64+0x8] ;  /* 0x0000080604157981 */ /* 0x000f28000c1e1900 */
[----:B------:R-:W5:Y:S04]  /*05e0*/  LDG.E R23, desc[UR6][R4.64+0xc] ;  /* 0x00000c0604177981 */ /* 0x000f68000c1e1900 */
[----:B------:R-:W5:Y:S01]  /*05f0*/  LDG.E R8, desc[UR6][R8.64] ;  /* 0x0000000608087981 */ /* 0x000f62000c1e1900 */
[----:B------:R-:W-:Y:S01]  /*0600*/  IADD3 R19, PT, PT, R19, 0x4, RZ ;  /* 0x0000000413137810 */ /* 0x000fe20007ffe0ff */
[----:B--2---:R-:W-:-:S04]  /*0610*/  FFMA R15, R15, R10, R26 ;  /* 0x0000000a0f0f7223 */ /* 0x004fc8000000001a */
[----:B---3--:R-:W-:-:S04]  /*0620*/  FFMA R14, R14, R12, R15 ;  /* 0x0000000c0e0e7223 */ /* 0x008fc8000000000f */
[----:B----4-:R-:W-:-:S04]  /*0630*/  FFMA R14, R21, R20, R14 ;  /* 0x00000014150e7223 */ /* 0x010fc8000000000e */
[----:B-----5:R-:W-:-:S07]  /*0640*/  FFMA R26, R23, R8, R14 ;  /* 0x00000008171a7223 */ /* 0x020fce000000000e */
.L_x_3:
[----:B------:R-:W-:Y:S05]  /*0650*/  @!P1 BRA `(.L_x_0) ;  /* 0x0000000000689947 */ /* 0x000fea0003800000 */
[----:B------:R-:W0:Y:S01]  /*0660*/  LDC.64 R10, c[0x0][0x388] ;  /* 0x0000e200ff0a7b82 */ /* 0x000e220000000a00 */
[----:B------:R-:W-:Y:S02]  /*0670*/  ISETP.NE.AND P0, PT, R2, 0x1, PT ;  /* 0x000000010200780c */ /* 0x000fe40003f05270 */
[----:B------:R-:W-:-:S04]  /*0680*/  LOP3.LUT R17, R17, 0x1, RZ, 0xc0, !PT ;  /* 0x0000000111117812 */ /* 0x000fc800078ec0ff */
[----:B------:R-:W-:Y:S01]  /*0690*/  ISETP.NE.U32.AND P1, PT, R17, 0x1, PT ;  /* 0x000000011100780c */ /* 0x000fe20003f25070 */
[----:B------:R-:W1:Y:S06]  /*06a0*/  LDC.64 R8, c[0x0][0x380] ;  /* 0x0000e000ff087b82 */ /* 0x000e6c0000000a00 */
[C---:B------:R-:W-:Y:S01]  /*06b0*/  @P0 IMAD R15, R19.reuse, R3, R16 ;  /* 0x00000003130f0224 */ /* 0x040fe200078e0210 */
[----:B------:R-:W-:Y:S01]  /*06c0*/  @P0 IADD3 R13, PT, PT, R18, R19, RZ ;  /* 0x00000013120d0210 */ /* 0x000fe20007ffe0ff */
[----:B------:R-:W2:Y:S01]  /*06d0*/  LDC.64 R6, c[0x0][0x380] ;  /* 0x0000e000ff067b82 */ /* 0x000ea20000000a00 */
[----:B------:R-:W-:-:S07]  /*06e0*/  @P0 IADD3 R19, PT, PT, R19, 0x2, RZ ;  /* 0x0000000213130810 */ /* 0x000fce0007ffe0ff */
[----:B------:R-:W3:Y:S01]  /*06f0*/  LDC.64 R4, c[0x0][0x388] ;  /* 0x0000e200ff047b82 */ /* 0x000ee20000000a00 */
[----:B0-----:R-:W-:Y:S01]  /*0700*/  @P0 IMAD.WIDE R10, R15, 0x4, R10 ;  /* 0x000000040f0a0825 */ /* 0x001fe200078e020a */
[----:B------:R-:W-:-:S03]  /*0710*/  @!P1 IADD3 R15, PT, PT, R18, R19, RZ ;  /* 0x00000013120f9210 */ /* 0x000fc60007ffe0ff */
[----:B------:R-:W-:Y:S01]  /*0720*/  @!P1 IMAD R19, R19, R3, R16 ;  /* 0x0000000313139224 */ /* 0x000fe200078e0210 */
[----:B------:R-:W4:Y:S01]  /*0730*/  @P0 LDG.E R2, desc[UR6][R10.64] ;  /* 0x000000060a020981 */ /* 0x000f22000c1e1900 */
[----:B-1----:R-:W-:-:S04]  /*0740*/  @P0 IMAD.WIDE R8, R13, 0x4, R8 ;  /* 0x000000040d080825 */ /* 0x002fc800078e0208 */
[----:B------:R-:W-:Y:S01]  /*0750*/  @P0 IMAD.WIDE R12, R3, 0x4, R10 ;  /* 0x00000004030c0825 */ /* 0x000fe200078e020a */
[----:B------:R-:W4:Y:S03]  /*0760*/  @P0 LDG.E R17, desc[UR6][R8.64] ;  /* 0x0000000608110981 */ /* 0x000f26000c1e1900 */
[----:B--2---:R-:W-:Y:S01]  /*0770*/  @!P1 IMAD.WIDE R6, R15, 0x4, R6 ;  /* 0x000000040f069825 */ /* 0x004fe200078e0206 */
[----:B------:R-:W2:Y:S04]  /*0780*/  @P0 LDG.E R21, desc[UR6][R8.64+0x4] ;  /* 0x0000040608150981 */ /* 0x000ea8000c1e1900 */
[----:B------:R-:W2:Y:S01]  /*0790*/  @P0 LDG.E R12, desc[UR6][R12.64] ;  /* 0x000000060c0c0981 */ /* 0x000ea2000c1e1900 */
[----:B---3--:R-:W-:-:S03]  /*07a0*/  @!P1 IMAD.WIDE R4, R19, 0x4, R4 ;  /* 0x0000000413049825 */ /* 0x008fc600078e0204 */
[----:B------:R-:W3:Y:S04]  /*07b0*/  @!P1 LDG.E R7, desc[UR6][R6.64] ;  /* 0x0000000606079981 */ /* 0x000ee8000c1e1900 */
[----:B------:R-:W3:Y:S01]  /*07c0*/  @!P1 LDG.E R4, desc[UR6][R4.64] ;  /* 0x0000000604049981 */ /* 0x000ee2000c1e1900 */
[----:B----4-:R-:W-:-:S04]  /*07d0*/  @P0 FFMA R2, R17, R2, R26 ;  /* 0x0000000211020223 */ /* 0x010fc8000000001a */
[----:B--2---:R-:W-:-:S04]  /*07e0*/  @P0 FFMA R26, R21, R12, R2 ;  /* 0x0000000c151a0223 */ /* 0x004fc80000000002 */
[----:B---3--:R-:W-:-:S07]  /*07f0*/  @!P1 FFMA R26, R7, R4, R26 ;  /* 0x00000004071a9223 */ /* 0x008fce000000001a */
.L_x_0:
[----:B------:R-:W0:Y:S01]  /*0800*/  LDC.64 R4, c[0x0][0x390] ;  /* 0x0000e400ff047b82 */ /* 0x000e220000000a00 */
[----:B------:R-:W-:-:S04]  /*0810*/  IMAD R3, R0, R3, R16 ;  /* 0x0000000300037224 */ /* 0x000fc800078e0210 */
[----:B0-----:R-:W-:-:S05]  /*0820*/  IMAD.WIDE R2, R3, 0x4, R4 ;  /* 0x0000000403027825 */ /* 0x001fca00078e0204 */
[----:B------:R-:W-:Y:S01]  /*0830*/  STG.E desc[UR6][R2.64], R26 ;  /* 0x0000001a02007986 */ /* 0x000fe2000c101906 */
[----:B------:R-:W-:Y:S05]  /*0840*/  EXIT ;  /* 0x000000000000794d */ /* 0x000fea0003800000 */
.L_x_4:
[----:B------:R-:W-:-:S00]  /*0850*/  BRA `(.L_x_4) ;  /* 0xfffffffc00fc7947 */ /* 0x000fc0000383ffff */
[----:B------:R-:W-:-:S00]  /*0860*/  NOP ;  /* 0x0000000000007918 */ /* 0x000fc00000000000 */
        /* <DEDUP_REMOVED lines=9> */
.L_x_5:


//--------------------- .nv.shared.reserved.0     --------------------------
	.section	.nv.shared.reserved.0,"aw",@nobits
	.weak		__nv_reservedSMEM_offset_0_alias
	.size		__nv_reservedSMEM_offset_0_alias, 0, 64
	.other		__nv_reservedSMEM_offset_0_alias,@"STO_CUDA_RESERVED_SHARED STV_DEFAULT"
__nv_reservedSMEM_offset_0_alias:
	.zero		0
	.zero		64


//--------------------- .nv.constant0._Z11naiveKernelPKfS0_Pfiii --------------------------
	.section	.nv.constant0._Z11naiveKernelPKfS0_Pfiii,"a",@progbits
	.sectionflags	@""
	.align	4
.nv.constant0._Z11naiveKernelPKfS0_Pfiii:
	.zero		932


//--------------------- SYMBOLS --------------------------

	.type		.nv.reservedSmem.offset0,@object
	.size		.nv.reservedSmem.offset0,0x4
